//
// Generated by NVIDIA NVVM Compiler
//
// Compiler Build ID: CL-36424714
// Cuda compilation tools, release 13.0, V13.0.88
// Based on NVVM 20.0.0
//

.version 9.0
.target sm_100
.address_size 64

	// .globl	_Z15incrementKernelPii

.visible .entry _Z15incrementKernelPii(
	.param .u64 .ptr .align 1 _Z15incrementKernelPii_param_0,
	.param .u32 _Z15incrementKernelPii_param_1
)
{
	.reg .pred 	%p<2>;
	.reg .b32 	%r<8>;
	.reg .b64 	%rd<5>;

	ld.param.u64 	%rd1, [_Z15incrementKernelPii_param_0];
	ld.param.u32 	%r2, [_Z15incrementKernelPii_param_1];
	mov.u32 	%r3, %ctaid.x;
	mov.u32 	%r4, %ntid.x;
	mov.u32 	%r5, %tid.x;
	mad.lo.s32 	%r1, %r3, %r4, %r5;
	setp.ge.s32 	%p1, %r1, %r2;
	@%p1 bra 	$L__BB0_2;
	cvta.to.global.u64 	%rd2, %rd1;
	mul.wide.s32 	%rd3, %r1, 4;
	add.s64 	%rd4, %rd2, %rd3;
	ld.global.u32 	%r6, [%rd4];
	add.s32 	%r7, %r6, 1;
	st.global.u32 	[%rd4], %r7;
$L__BB0_2:
	ret;

}
	// .globl	_Z12warmupKernelPii
.visible .entry _Z12warmupKernelPii(
	.param .u64 .ptr .align 1 _Z12warmupKernelPii_param_0,
	.param .u32 _Z12warmupKernelPii_param_1
)
{
	.local .align 4 .b8 	__local_depot1[4];
	.reg .b64 	%SP;
	.reg .b64 	%SPL;
	.reg .pred 	%p<2>;
	.reg .b32 	%r<8>;
	.reg .b64 	%rd<7>;

	mov.u64 	%SPL, __local_depot1;
	ld.param.u64 	%rd1, [_Z12warmupKernelPii_param_0];
	ld.param.u32 	%r2, [_Z12warmupKernelPii_param_1];
	mov.u32 	%r3, %ctaid.x;
	mov.u32 	%r4, %ntid.x;
	mov.u32 	%r5, %tid.x;
	mad.lo.s32 	%r1, %r3, %r4, %r5;
	setp.ge.s32 	%p1, %r1, %r2;
	@%p1 bra 	$L__BB1_2;
	cvta.to.global.u64 	%rd2, %rd1;
	mul.wide.s32 	%rd3, %r1, 4;
	add.s64 	%rd4, %rd2, %rd3;
	ld.global.nc.u32 	%r6, [%rd4];
	add.s32 	%r7, %r6, 1;
	add.u64 	%rd6, %SPL, 0;
	st.local.u32 	[%rd6], %r7;
$L__BB1_2:
	ret;

}


// ===== COMPILED SASS (sm_100) =====

	.target	sm_100

	.elftype	@"ET_EXEC"


//--------------------- .note.nv.tkinfo           --------------------------
	.section	.note.nv.tkinfo,"",@"SHT_NOTE"
	.sectionflags	@"SHF_NOTE_NV_TKINFO"
	.tkinfo
        /*0018*/ 	.word	0x00000002
        /*0030*/ 	.string	""
        /*0030*/ 	.string	"ptxas"
        /*0030*/ 	.string	"Cuda compilation tools, release 13.0, V13.0.88"
        /*0030*/ 	.string	"Build cuda_13.0.r13.0/compiler.36424714_0"
        /*0030*/ 	.string	"-arch sm_100 -m 64 "



//--------------------- .note.nv.cuinfo           --------------------------
	.section	.note.nv.cuinfo,"",@"SHT_NOTE"
	.sectionflags	@"SHF_NOTE_NV_CUINFO"
        /*0018*/ 	.short	0x0002
        /*001a*/ 	.short	0x0064
        /*001c*/ 	.short	0x0082
	.zero		2


//--------------------- .nv.info                  --------------------------
	.section	.nv.info,"",@"SHT_CUDA_INFO"
	.align	4


	//----- nvinfo : EIATTR_REGCOUNT
	.align		4
        /*0000*/ 	.byte	0x04, 0x2f
        /*0002*/ 	.short	(.L_1 - .L_0)
	.align		4
.L_0:
        /*0004*/ 	.word	index@(_Z15incrementKernelPii)
        /*0008*/ 	.word	0x00000008


	//----- nvinfo : EIATTR_FRAME_SIZE
	.align		4
.L_1:
        /*000c*/ 	.byte	0x04, 0x11
        /*000e*/ 	.short	(.L_3 - .L_2)
	.align		4
.L_2:
        /*0010*/ 	.word	index@(_Z15incrementKernelPii)
        /*0014*/ 	.word	0x00000000


	//----- nvinfo : EIATTR_REGCOUNT
	.align		4
.L_3:
        /*0018*/ 	.byte	0x04, 0x2f
        /*001a*/ 	.short	(.L_5 - .L_4)
	.align		4
.L_4:
        /*001c*/ 	.word	index@(_Z12warmupKernelPii)
        /*0020*/ 	.word	0x00000006


	//----- nvinfo : EIATTR_FRAME_SIZE
	.align		4
.L_5:
        /*0024*/ 	.byte	0x04, 0x11
        /*0026*/ 	.short	(.L_7 - .L_6)
	.align		4
.L_6:
        /*0028*/ 	.word	index@(_Z12warmupKernelPii)
        /*002c*/ 	.word	0x00000000


	//----- nvinfo : EIATTR_MIN_STACK_SIZE
	.align		4
.L_7:
        /*0030*/ 	.byte	0x04, 0x12
        /*0032*/ 	.short	(.L_9 - .L_8)
	.align		4
.L_8:
        /*0034*/ 	.word	index@(_Z12warmupKernelPii)
        /*0038*/ 	.word	0x00000000


	//----- nvinfo : EIATTR_MIN_STACK_SIZE
	.align		4
.L_9:
        /*003c*/ 	.byte	0x04, 0x12
        /*003e*/ 	.short	(.L_11 - .L_10)
	.align		4
.L_10:
        /*0040*/ 	.word	index@(_Z15incrementKernelPii)
        /*0044*/ 	.word	0x00000000
.L_11:


//--------------------- .nv.compat                --------------------------
	.section	.nv.compat,"",@"SHT_CUDA_COMPAT_INFO"
	.align	4
        /*0000*/ 	.byte	0x02, 0x09, 0x00, 0x00, 0x02, 0x02, 0x01, 0x00, 0x02, 0x05, 0x05, 0x00, 0x03, 0x07, 0x01, 0x01
        /*0010*/ 	.byte	0x02, 0x03, 0x00, 0x00, 0x02, 0x06, 0x01, 0x00, 0x04, 0x0b, 0x08, 0x00, 0x09, 0x00, 0x00, 0x00
        /*0020*/ 	.byte	0x00, 0x00, 0x00, 0x00


//--------------------- .nv.info._Z12warmupKernelPii --------------------------
	.section	.nv.info._Z12warmupKernelPii,"",@"SHT_CUDA_INFO"
	.sectionflags	@""
	.align	4


	//----- nvinfo : EIATTR_CUDA_API_VERSION
	.align		4
        /*0000*/ 	.byte	0x04, 0x37
        /*0002*/ 	.short	(.L_13 - .L_12)
.L_12:
        /*0004*/ 	.word	0x00000082


	//----- nvinfo : EIATTR_KPARAM_INFO
	.align		4
.L_13:
        /*0008*/ 	.byte	0x04, 0x17
        /*000a*/ 	.short	(.L_15 - .L_14)
.L_14:
        /*000c*/ 	.word	0x00000000
        /*0010*/ 	.short	0x0001
        /*0012*/ 	.short	0x0008
        /*0014*/ 	.byte	0x00, 0xf0, 0x11, 0x00


	//----- nvinfo : EIATTR_KPARAM_INFO
	.align		4
.L_15:
        /*0018*/ 	.byte	0x04, 0x17
        /*001a*/ 	.short	(.L_17 - .L_16)
.L_16:
        /*001c*/ 	.word	0x00000000
        /*0020*/ 	.short	0x0000
        /*0022*/ 	.short	0x0000
        /*0024*/ 	.byte	0x00, 0xf5, 0x21, 0x00


	//----- nvinfo : EIATTR_SPARSE_MMA_MASK
	.align		4
.L_17:
        /*0028*/ 	.byte	0x03, 0x50
        /*002a*/ 	.short	0x0000


	//----- nvinfo : EIATTR_MAXREG_COUNT
	.align		4
        /*002c*/ 	.byte	0x03, 0x1b
        /*002e*/ 	.short	0x00ff


	//----- nvinfo : EIATTR_MERCURY_ISA_VERSION
	.align		4
        /*0030*/ 	.byte	0x03, 0x5f
        /*0032*/ 	.short	0x0101


	//----- nvinfo : EIATTR_VRC_CTA_INIT_COUNT
	.align		4
        /*0034*/ 	.byte	0x02, 0x4a
	.zero		1
	.zero		1


	//----- nvinfo : EIATTR_EXIT_INSTR_OFFSETS
	.align		4
        /*0038*/ 	.byte	0x04, 0x1c
        /*003a*/ 	.short	(.L_19 - .L_18)


	//   ....[0]....
.L_18:
        /*003c*/ 	.word	0x00000070


	//   ....[1]....
        /*0040*/ 	.word	0x00000080


	//----- nvinfo : EIATTR_CBANK_PARAM_SIZE
	.align		4
.L_19:
        /*0044*/ 	.byte	0x03, 0x19
        /*0046*/ 	.short	0x000c


	//----- nvinfo : EIATTR_PARAM_CBANK
	.align		4
        /*0048*/ 	.byte	0x04, 0x0a
        /*004a*/ 	.short	(.L_21 - .L_20)
	.align		4
.L_20:
        /*004c*/ 	.word	index@(.nv.constant0._Z12warmupKernelPii)
        /*0050*/ 	.short	0x0380
        /*0052*/ 	.short	0x000c


	//----- nvinfo : EIATTR_SW_WAR
	.align		4
.L_21:
        /*0054*/ 	.byte	0x04, 0x36
        /*0056*/ 	.short	(.L_23 - .L_22)
.L_22:
        /*0058*/ 	.word	0x00000008
.L_23:


//--------------------- .nv.info._Z15incrementKernelPii --------------------------
	.section	.nv.info._Z15incrementKernelPii,"",@"SHT_CUDA_INFO"
	.sectionflags	@""
	.align	4


	//----- nvinfo : EIATTR_CUDA_API_VERSION
	.align		4
        /*0000*/ 	.byte	0x04, 0x37
        /*0002*/ 	.short	(.L_25 - .L_24)
.L_24:
        /*0004*/ 	.word	0x00000082


	//----- nvinfo : EIATTR_KPARAM_INFO
	.align		4
.L_25:
        /*0008*/ 	.byte	0x04, 0x17
        /*000a*/ 	.short	(.L_27 - .L_26)
.L_26:
        /*000c*/ 	.word	0x00000000
        /*0010*/ 	.short	0x0001
        /*0012*/ 	.short	0x0008
        /*0014*/ 	.byte	0x00, 0xf0, 0x11, 0x00


	//----- nvinfo : EIATTR_KPARAM_INFO
	.align		4
.L_27:
        /*0018*/ 	.byte	0x04, 0x17
        /*001a*/ 	.short	(.L_29 - .L_28)
.L_28:
        /*001c*/ 	.word	0x00000000
        /*0020*/ 	.short	0x0000
        /*0022*/ 	.short	0x0000
        /*0024*/ 	.byte	0x00, 0xf5, 0x21, 0x00


	//----- nvinfo : EIATTR_SPARSE_MMA_MASK
	.align		4
.L_29:
        /*0028*/ 	.byte	0x03, 0x50
        /*002a*/ 	.short	0x0000


	//----- nvinfo : EIATTR_MAXREG_COUNT
	.align		4
        /*002c*/ 	.byte	0x03, 0x1b
        /*002e*/ 	.short	0x00ff


	//----- nvinfo : EIATTR_MERCURY_ISA_VERSION
	.align		4
        /*0030*/ 	.byte	0x03, 0x5f
        /*0032*/ 	.short	0x0101


	//----- nvinfo : EIATTR_VRC_CTA_INIT_COUNT
	.align		4
        /*0034*/ 	.byte	0x02, 0x4a
	.zero		1
	.zero		1


	//----- nvinfo : EIATTR_EXIT_INSTR_OFFSETS
	.align		4
        /*0038*/ 	.byte	0x04, 0x1c
        /*003a*/ 	.short	(.L_31 - .L_30)


	//   ....[0]....
.L_30:
        /*003c*/ 	.word	0x00000070


	//   ....[1]....
        /*0040*/ 	.word	0x000000e0


	//----- nvinfo : EIATTR_CBANK_PARAM_SIZE
	.align		4
.L_31:
        /*0044*/ 	.byte	0x03, 0x19
        /*0046*/ 	.short	0x000c


	//----- nvinfo : EIATTR_PARAM_CBANK
	.align		4
        /*0048*/ 	.byte	0x04, 0x0a
        /*004a*/ 	.short	(.L_33 - .L_32)
	.align		4
.L_32:
        /*004c*/ 	.word	index@(.nv.constant0._Z15incrementKernelPii)
        /*0050*/ 	.short	0x0380
        /*0052*/ 	.short	0x000c


	//----- nvinfo : EIATTR_SW_WAR
	.align		4
.L_33:
        /*0054*/ 	.byte	0x04, 0x36
        /*0056*/ 	.short	(.L_35 - .L_34)
.L_34:
        /*0058*/ 	.word	0x00000008
.L_35:


//--------------------- .nv.callgraph             --------------------------
	.section	.nv.callgraph,"",@"SHT_CUDA_CALLGRAPH"
	.align	4
	.sectionentsize	8
	.align		4
        /*0000*/ 	.word	0x00000000
	.align		4
        /*0004*/ 	.word	0xffffffff
	.align		4
        /*0008*/ 	.word	0x00000000
	.align		4
        /*000c*/ 	.word	0xfffffffe
	.align		4
        /*0010*/ 	.word	0x00000000
	.align		4
        /*0014*/ 	.word	0xfffffffd
	.align		4
        /*0018*/ 	.word	0x00000000
	.align		4
        /*001c*/ 	.word	0xfffffffc


//--------------------- .text._Z12warmupKernelPii --------------------------
	.section	.text._Z12warmupKernelPii,"ax",@progbits
	.align	128
        .global         _Z12warmupKernelPii
        .type           _Z12warmupKernelPii,@function
        .size           _Z12warmupKernelPii,(.L_x_2 - _Z12warmupKernelPii)
        .other          _Z12warmupKernelPii,@"STO_CUDA_ENTRY STV_DEFAULT"
_Z12warmupKernelPii:
.text._Z12warmupKernelPii:
[----:B------:R-:W-:Y:S01]  /*0000*/  LDC R1, c[0x0][0x37c] ;  /* 0x0000df00ff017b82 */ /* 0x000fe20000000800 */
[----:B------:R-:W0:Y:S07]  /*0010*/  S2R R3, SR_TID.X ;  /* 0x0000000000037919 */ /* 0x000e2e0000002100 */
[----:B------:R-:W0:Y:S01]  /*0020*/  S2UR UR4, SR_CTAID.X ;  /* 0x00000000000479c3 */ /* 0x000e220000002500 */
[----:B------:R-:W1:Y:S07]  /*0030*/  LDCU UR5, c[0x0][0x388] ;  /* 0x00007100ff0577ac */ /* 0x000e6e0008000800 */
[----:B------:R-:W0:Y:S02]  /*0040*/  LDC R0, c[0x0][0x360] ;  /* 0x0000d800ff007b82 */ /* 0x000e240000000800 */
[----:B0-----:R-:W-:-:S05]  /*0050*/  IMAD R0, R0, UR4, R3 ;  /* 0x0000000400007c24 */ /* 0x001fca000f8e0203 */
[----:B-1----:R-:W-:-:S13]  /*0060*/  ISETP.GE.AND P0, PT, R0, UR5, PT ;  /* 0x0000000500007c0c */ /* 0x002fda000bf06270 */
[----:B------:R-:W-:Y:S05]  /*0070*/  @P0 EXIT ;  /* 0x000000000000094d */ /* 0x000fea0003800000 */
[----:B------:R-:W-:Y:S05]  /*0080*/  EXIT ;  /* 0x000000000000794d */ /* 0x000fea0003800000 */
.L_x_0:
[----:B------:R-:W-:-:S00]  /*0090*/  BRA `(.L_x_0) ;  /* 0xfffffffc00fc7947 */ /* 0x000fc0000383ffff */
[----:B------:R-:W-:-:S00]  /*00a0*/  NOP ;  /* 0x0000000000007918 */ /* 0x000fc00000000000 */
        /* <DEDUP_REMOVED lines=13> */
.L_x_2:


//--------------------- .text._Z15incrementKernelPii --------------------------
	.section	.text._Z15incrementKernelPii,"ax",@progbits
	.align	128
        .global         _Z15incrementKernelPii
        .type           _Z15incrementKernelPii,@function
        .size           _Z15incrementKernelPii,(.L_x_3 - _Z15incrementKernelPii)
        .other          _Z15incrementKernelPii,@"STO_CUDA_ENTRY STV_DEFAULT"
_Z15incrementKernelPii:
.text._Z15incrementKernelPii:
        /* <DEDUP_REMOVED lines=8> */
[----:B------:R-:W0:Y:S01]  /*0080*/  LDC.64 R2, c[0x0][0x380] ;  /* 0x0000e000ff027b82 */ /* 0x000e220000000a00 */
[----:B------:R-:W1:Y:S01]  /*0090*/  LDCU.64 UR4, c[0x0][0x358] ;  /* 0x00006b00ff0477ac */ /* 0x000e620008000a00 */
[----:B0-----:R-:W-:-:S05]  /*00a0*/  IMAD.WIDE R2, R5, 0x4, R2 ;  /* 0x0000000405027825 */ /* 0x001fca00078e0202 */
[----:B-1----:R-:W2:Y:S02]  /*00b0*/  LDG.E R0, desc[UR4][R2.64] ;  /* 0x0000000402007981 */ /* 0x002ea4000c1e1900 */
[----:B--2---:R-:W-:-:S05]  /*00c0*/  IADD3 R5, PT, PT, R0, 0x1, RZ ;  /* 0x0000000100057810 */ /* 0x004fca0007ffe0ff */
[----:B------:R-:W-:Y:S01]  /*00d0*/  STG.E desc[UR4][R2.64], R5 ;  /* 0x0000000502007986 */ /* 0x000fe2000c101904 */
[----:B------:R-:W-:Y:S05]  /*00e0*/  EXIT ;  /* 0x000000000000794d */ /* 0x000fea0003800000 */
.L_x_1:
        /* <DEDUP_REMOVED lines=9> */
.L_x_3:


//--------------------- .nv.shared.reserved.0     --------------------------
	.section	.nv.shared.reserved.0,"aw",@nobits
	.weak		__nv_reservedSMEM_offset_0_alias
	.size		__nv_reservedSMEM_offset_0_alias, 0, 64
	.other		__nv_reservedSMEM_offset_0_alias,@"STO_CUDA_RESERVED_SHARED STV_DEFAULT"
__nv_reservedSMEM_offset_0_alias:
	.zero		0
	.zero		64


//--------------------- .nv.constant0._Z12warmupKernelPii --------------------------
	.section	.nv.constant0._Z12warmupKernelPii,"a",@progbits
	.sectionflags	@""
	.align	4
.nv.constant0._Z12warmupKernelPii:
	.zero		908


//--------------------- .nv.constant0._Z15incrementKernelPii --------------------------
	.section	.nv.constant0._Z15incrementKernelPii,"a",@progbits
	.sectionflags	@""
	.align	4
.nv.constant0._Z15incrementKernelPii:
	.zero		908


//--------------------- SYMBOLS --------------------------

	.type		.nv.reservedSmem.offset0,@object
	.size		.nv.reservedSmem.offset0,0x4
